//
// Generated by NVIDIA NVVM Compiler
//
// Compiler Build ID: CL-36424714
// Cuda compilation tools, release 13.0, V13.0.88
// Based on NVVM 20.0.0
//

.version 9.0
.target sm_100
.address_size 64

	// .globl	_Z19reorganizeSubblocksPK6float2PS_iib
.extern .func __assertfail
(
	.param .b64 __assertfail_param_0,
	.param .b64 __assertfail_param_1,
	.param .b32 __assertfail_param_2,
	.param .b64 __assertfail_param_3,
	.param .b64 __assertfail_param_4
)
;
.global .align 1 .b8 __unnamed_1[72] = {118, 111, 105, 100, 32, 114, 101, 111, 114, 103, 97, 110, 105, 122, 101, 83, 117, 98, 98, 108, 111, 99, 107, 115, 40, 99, 111, 110, 115, 116, 32, 102, 108, 111, 97, 116, 50, 32, 42, 44, 32, 102, 108, 111, 97, 116, 50, 32, 42, 44, 32, 105, 110, 116, 44, 32, 105, 110, 116, 44, 32, 95, 95, 110, 118, 95, 98, 111, 111, 108, 41};
.const .align 8 .b8 quantizationMatrix[512] = {0, 0, 128, 65, 0, 0, 0, 0, 0, 0, 48, 65, 0, 0, 0, 0, 0, 0, 32, 65, 0, 0, 0, 0, 0, 0, 128, 65, 0, 0, 0, 0, 0, 0, 192, 65, 0, 0, 0, 0, 0, 0, 32, 66, 0, 0, 0, 0, 0, 0, 76, 66, 0, 0, 0, 0, 0, 0, 116, 66, 0, 0, 0, 0, 0, 0, 64, 65, 0, 0, 0, 0, 0, 0, 64, 65, 0, 0, 0, 0, 0, 0, 96, 65, 0, 0, 0, 0, 0, 0, 152, 65, 0, 0, 0, 0, 0, 0, 208, 65, 0, 0, 0, 0, 0, 0, 104, 66, 0, 0, 0, 0, 0, 0, 112, 66, 0, 0, 0, 0, 0, 0, 92, 66, 0, 0, 0, 0, 0, 0, 96, 65, 0, 0, 0, 0, 0, 0, 80, 65, 0, 0, 0, 0, 0, 0, 128, 65, 0, 0, 0, 0, 0, 0, 192, 65, 0, 0, 0, 0, 0, 0, 32, 66, 0, 0, 0, 0, 0, 0, 100, 66, 0, 0, 0, 0, 0, 0, 138, 66, 0, 0, 0, 0, 0, 0, 96, 66, 0, 0, 0, 0, 0, 0, 96, 65, 0, 0, 0, 0, 0, 0, 136, 65, 0, 0, 0, 0, 0, 0, 176, 65, 0, 0, 0, 0, 0, 0, 232, 65, 0, 0, 0, 0, 0, 0, 76, 66, 0, 0, 0, 0, 0, 0, 174, 66, 0, 0, 0, 0, 0, 0, 160, 66, 0, 0, 0, 0, 0, 0, 120, 66, 0, 0, 0, 0, 0, 0, 144, 65, 0, 0, 0, 0, 0, 0, 176, 65, 0, 0, 0, 0, 0, 0, 20, 66, 0, 0, 0, 0, 0, 0, 96, 66, 0, 0, 0, 0, 0, 0, 136, 66, 0, 0, 0, 0, 0, 0, 218, 66, 0, 0, 0, 0, 0, 0, 206, 66, 0, 0, 0, 0, 0, 0, 154, 66, 0, 0, 0, 0, 0, 0, 192, 65, 0, 0, 0, 0, 0, 0, 12, 66, 0, 0, 0, 0, 0, 0, 92, 66, 0, 0, 0, 0, 0, 0, 128, 66, 0, 0, 0, 0, 0, 0, 162, 66, 0, 0, 0, 0, 0, 0, 208, 66, 0, 0, 0, 0, 0, 0, 226, 66, 0, 0, 0, 0, 0, 0, 184, 66, 0, 0, 0, 0, 0, 0, 68, 66, 0, 0, 0, 0, 0, 0, 128, 66, 0, 0, 0, 0, 0, 0, 156, 66, 0, 0, 0, 0, 0, 0, 174, 66, 0, 0, 0, 0, 0, 0, 206, 66, 0, 0, 0, 0, 0, 0, 242, 66, 0, 0, 0, 0, 0, 0, 240, 66, 0, 0, 0, 0, 0, 0, 202, 66, 0, 0, 0, 0, 0, 0, 144, 66, 0, 0, 0, 0, 0, 0, 184, 66, 0, 0, 0, 0, 0, 0, 190, 66, 0, 0, 0, 0, 0, 0, 196, 66, 0, 0, 0, 0, 0, 0, 224, 66, 0, 0, 0, 0, 0, 0, 200, 66, 0, 0, 0, 0, 0, 0, 206, 66, 0, 0, 0, 0, 0, 0, 198, 66};
.const .align 8 .b8 rootsOfUnity[72] = {0, 0, 128, 63, 0, 0, 0, 0, 247, 4, 53, 63, 247, 4, 53, 191, 0, 0, 0, 0, 0, 0, 128, 191, 247, 4, 53, 191, 247, 4, 53, 191, 0, 0, 128, 191, 0, 0, 0, 0, 247, 4, 53, 191, 247, 4, 53, 63, 0, 0, 0, 0, 0, 0, 128, 63, 247, 4, 53, 63, 247, 4, 53, 63, 0, 0, 128, 63};
// _ZZ9transposeP6float2PKS_E4tile has been demoted
.global .align 1 .b8 $str[102] = {98, 108, 111, 99, 107, 68, 105, 109, 46, 120, 32, 61, 61, 32, 66, 76, 79, 67, 75, 95, 83, 73, 90, 69, 32, 38, 38, 32, 98, 108, 111, 99, 107, 68, 105, 109, 46, 121, 32, 61, 61, 32, 66, 76, 79, 67, 75, 95, 83, 73, 90, 69, 32, 38, 38, 32, 34, 66, 108, 111, 99, 107, 32, 100, 105, 109, 32, 105, 115, 32, 100, 105, 102, 102, 101, 114, 101, 110, 116, 32, 102, 111, 114, 109, 32, 116, 104, 101, 32, 100, 101, 102, 105, 110, 101, 100, 32, 111, 110, 101, 34};
.global .align 1 .b8 $str$1[27] = {47, 116, 109, 112, 47, 115, 97, 115, 115, 95, 99, 117, 95, 102, 112, 114, 102, 102, 56, 120, 110, 47, 107, 46, 99, 117};

.visible .entry _Z19reorganizeSubblocksPK6float2PS_iib(
	.param .u64 .ptr .align 1 _Z19reorganizeSubblocksPK6float2PS_iib_param_0,
	.param .u64 .ptr .align 1 _Z19reorganizeSubblocksPK6float2PS_iib_param_1,
	.param .u32 _Z19reorganizeSubblocksPK6float2PS_iib_param_2,
	.param .u32 _Z19reorganizeSubblocksPK6float2PS_iib_param_3,
	.param .u8 _Z19reorganizeSubblocksPK6float2PS_iib_param_4
)
{
	.reg .pred 	%p<8>;
	.reg .b16 	%rs<2>;
	.reg .b32 	%r<21>;
	.reg .b32 	%f<5>;
	.reg .b64 	%rd<19>;

	ld.param.u64 	%rd3, [_Z19reorganizeSubblocksPK6float2PS_iib_param_0];
	ld.param.u64 	%rd4, [_Z19reorganizeSubblocksPK6float2PS_iib_param_1];
	ld.param.u32 	%r9, [_Z19reorganizeSubblocksPK6float2PS_iib_param_2];
	ld.param.u32 	%r10, [_Z19reorganizeSubblocksPK6float2PS_iib_param_3];
	ld.param.s8 	%rs1, [_Z19reorganizeSubblocksPK6float2PS_iib_param_4];
	cvta.to.global.u64 	%rd1, %rd4;
	cvta.to.global.u64 	%rd2, %rd3;
	mov.u32 	%r11, %ntid.x;
	setp.eq.s32 	%p1, %r11, 8;
	mov.u32 	%r12, %ntid.y;
	setp.eq.s32 	%p2, %r12, 8;
	and.pred  	%p3, %p1, %p2;
	@%p3 bra 	$L__BB0_2;
	mov.u64 	%rd5, $str;
	cvta.global.u64 	%rd6, %rd5;
	mov.u64 	%rd7, $str$1;
	cvta.global.u64 	%rd8, %rd7;
	mov.u64 	%rd9, __unnamed_1;
	cvta.global.u64 	%rd10, %rd9;
	{ // callseq 0, 0
	.param .b64 param0;
	st.param.b64 	[param0], %rd6;
	.param .b64 param1;
	st.param.b64 	[param1], %rd8;
	.param .b32 param2;
	st.param.b32 	[param2], 20;
	.param .b64 param3;
	st.param.b64 	[param3], %rd10;
	.param .b64 param4;
	st.param.b64 	[param4], 1;
	call.uni 
	__assertfail, 
	(
	param0, 
	param1, 
	param2, 
	param3, 
	param4
	);
	} // callseq 0
$L__BB0_2:
	mov.u32 	%r1, %ctaid.x;
	mov.u32 	%r2, %ctaid.y;
	mov.u32 	%r3, %tid.x;
	mov.u32 	%r4, %tid.y;
	shl.b32 	%r13, %r1, 3;
	add.s32 	%r5, %r13, %r3;
	shl.b32 	%r14, %r2, 3;
	add.s32 	%r15, %r14, %r4;
	setp.ge.s32 	%p4, %r5, %r9;
	setp.ge.s32 	%p5, %r15, %r10;
	or.pred  	%p6, %p4, %p5;
	@%p6 bra 	$L__BB0_6;
	shr.u32 	%r16, %r9, 3;
	mad.lo.s32 	%r7, %r9, %r15, %r5;
	mad.lo.s32 	%r17, %r16, %r2, %r1;
	shl.b32 	%r18, %r17, 6;
	shl.b32 	%r19, %r4, 3;
	add.s32 	%r20, %r19, %r3;
	add.s32 	%r8, %r20, %r18;
	setp.eq.s16 	%p7, %rs1, 0;
	@%p7 bra 	$L__BB0_5;
	mul.wide.u32 	%rd11, %r8, 8;
	add.s64 	%rd12, %rd1, %rd11;
	mul.wide.u32 	%rd13, %r7, 8;
	add.s64 	%rd14, %rd2, %rd13;
	ld.global.v2.f32 	{%f1, %f2}, [%rd14];
	st.global.v2.f32 	[%rd12], {%f1, %f2};
	bra.uni 	$L__BB0_6;
$L__BB0_5:
	mul.wide.u32 	%rd15, %r7, 8;
	add.s64 	%rd16, %rd1, %rd15;
	mul.wide.u32 	%rd17, %r8, 8;
	add.s64 	%rd18, %rd2, %rd17;
	ld.global.v2.f32 	{%f3, %f4}, [%rd18];
	st.global.v2.f32 	[%rd16], {%f3, %f4};
$L__BB0_6:
	ret;

}
	// .globl	_Z14quantizeKernelP6float2S0_ii
.visible .entry _Z14quantizeKernelP6float2S0_ii(
	.param .u64 .ptr .align 1 _Z14quantizeKernelP6float2S0_ii_param_0,
	.param .u64 .ptr .align 1 _Z14quantizeKernelP6float2S0_ii_param_1,
	.param .u32 _Z14quantizeKernelP6float2S0_ii_param_2,
	.param .u32 _Z14quantizeKernelP6float2S0_ii_param_3
)
{
	.reg .b32 	%r<15>;
	.reg .b32 	%f<23>;
	.reg .b64 	%rd<11>;

	ld.param.u64 	%rd1, [_Z14quantizeKernelP6float2S0_ii_param_0];
	ld.param.u64 	%rd2, [_Z14quantizeKernelP6float2S0_ii_param_1];
	ld.param.u32 	%r1, [_Z14quantizeKernelP6float2S0_ii_param_2];
	cvta.to.global.u64 	%rd3, %rd2;
	cvta.to.global.u64 	%rd4, %rd1;
	mov.u32 	%r2, %tid.y;
	mov.u32 	%r3, %ntid.x;
	mov.u32 	%r4, %tid.x;
	mad.lo.s32 	%r5, %r2, %r3, %r4;
	shr.s32 	%r6, %r1, 31;
	shr.u32 	%r7, %r6, 29;
	add.s32 	%r8, %r1, %r7;
	shr.u32 	%r9, %r8, 3;
	mov.u32 	%r10, %ctaid.y;
	mov.u32 	%r11, %ctaid.x;
	mad.lo.s32 	%r12, %r9, %r10, %r11;
	shl.b32 	%r13, %r12, 6;
	add.s32 	%r14, %r13, %r5;
	mul.wide.s32 	%rd5, %r14, 8;
	add.s64 	%rd6, %rd4, %rd5;
	ld.global.v2.f32 	{%f1, %f2}, [%rd6];
	mul.wide.u32 	%rd7, %r5, 8;
	mov.u64 	%rd8, quantizationMatrix;
	add.s64 	%rd9, %rd8, %rd7;
	ld.const.v2.f32 	{%f3, %f4}, [%rd9];
	abs.f32 	%f5, %f3;
	abs.f32 	%f6, %f4;
	add.f32 	%f7, %f5, %f6;
	rcp.rn.f32 	%f8, %f7;
	mul.f32 	%f9, %f1, %f8;
	mul.f32 	%f10, %f2, %f8;
	mul.f32 	%f11, %f3, %f8;
	mul.f32 	%f12, %f4, %f8;
	mul.f32 	%f13, %f12, %f12;
	fma.rn.f32 	%f14, %f11, %f11, %f13;
	rcp.rn.f32 	%f15, %f14;
	mul.f32 	%f16, %f10, %f12;
	fma.rn.f32 	%f17, %f9, %f11, %f16;
	mul.f32 	%f18, %f17, %f15;
	mul.f32 	%f19, %f10, %f11;
	mul.f32 	%f20, %f9, %f12;
	sub.f32 	%f21, %f19, %f20;
	mul.f32 	%f22, %f21, %f15;
	add.s64 	%rd10, %rd3, %rd5;
	st.global.v2.f32 	[%rd10], {%f18, %f22};
	ret;

}
	// .globl	_Z9transposeP6float2PKS_
.visible .entry _Z9transposeP6float2PKS_(
	.param .u64 .ptr .align 1 _Z9transposeP6float2PKS__param_0,
	.param .u64 .ptr .align 1 _Z9transposeP6float2PKS__param_1
)
{
	.reg .pred 	%p<3>;
	.reg .b32 	%r<42>;
	.reg .b32 	%f<5>;
	.reg .b64 	%rd<9>;
	// demoted variable
	.shared .align 8 .b8 _ZZ9transposeP6float2PKS_E4tile[512];
	ld.param.u64 	%rd3, [_Z9transposeP6float2PKS__param_0];
	ld.param.u64 	%rd4, [_Z9transposeP6float2PKS__param_1];
	cvta.to.global.u64 	%rd1, %rd4;
	mov.u32 	%r19, %ctaid.x;
	shl.b32 	%r20, %r19, 3;
	mov.u32 	%r21, %tid.x;
	mov.u32 	%r22, %ctaid.y;
	shl.b32 	%r23, %r22, 3;
	mov.u32 	%r24, %tid.y;
	add.s32 	%r25, %r23, %r24;
	mov.u32 	%r26, %nctaid.x;
	mov.u32 	%r1, %ntid.y;
	mul.lo.s32 	%r27, %r26, %r25;
	shl.b32 	%r28, %r27, 3;
	add.s32 	%r29, %r21, %r28;
	add.s32 	%r39, %r29, %r20;
	mul.lo.s32 	%r30, %r1, %r26;
	shl.b32 	%r3, %r30, 3;
	shl.b32 	%r31, %r24, 6;
	shl.b32 	%r32, %r21, 3;
	add.s32 	%r33, %r31, %r32;
	mov.u32 	%r34, _ZZ9transposeP6float2PKS_E4tile;
	add.s32 	%r40, %r34, %r33;
	shl.b32 	%r5, %r1, 6;
	mov.b32 	%r38, 0;
	mov.u32 	%r36, %r40;
	mov.u32 	%r37, %r39;
$L__BB2_1:
	mul.wide.s32 	%rd5, %r37, 8;
	add.s64 	%rd6, %rd1, %rd5;
	ld.global.v2.f32 	{%f1, %f2}, [%rd6];
	st.shared.v2.f32 	[%r36], {%f1, %f2};
	add.s32 	%r38, %r38, %r1;
	add.s32 	%r37, %r37, %r3;
	add.s32 	%r36, %r36, %r5;
	setp.lt.u32 	%p1, %r38, 8;
	@%p1 bra 	$L__BB2_1;
	bar.sync 	0;
	cvta.to.global.u64 	%rd2, %rd3;
	mov.b32 	%r41, 0;
$L__BB2_3:
	mul.wide.s32 	%rd7, %r39, 8;
	add.s64 	%rd8, %rd2, %rd7;
	ld.shared.v2.f32 	{%f3, %f4}, [%r40];
	st.global.v2.f32 	[%rd8], {%f3, %f4};
	add.s32 	%r41, %r41, %r1;
	add.s32 	%r40, %r40, %r5;
	add.s32 	%r39, %r39, %r3;
	setp.lt.u32 	%p2, %r41, 8;
	@%p2 bra 	$L__BB2_3;
	ret;

}


// ===== COMPILED SASS (sm_100) =====

	.target	sm_100

	.elftype	@"ET_EXEC"


//--------------------- .note.nv.tkinfo           --------------------------
	.section	.note.nv.tkinfo,"",@"SHT_NOTE"
	.sectionflags	@"SHF_NOTE_NV_TKINFO"
	.tkinfo
        /*0018*/ 	.word	0x00000002
        /*0030*/ 	.string	""
        /*0030*/ 	.string	"ptxas"
        /*0030*/ 	.string	"Cuda compilation tools, release 13.0, V13.0.88"
        /*0030*/ 	.string	"Build cuda_13.0.r13.0/compiler.36424714_0"
        /*0030*/ 	.string	"-arch sm_100 -m 64 "



//--------------------- .note.nv.cuinfo           --------------------------
	.section	.note.nv.cuinfo,"",@"SHT_NOTE"
	.sectionflags	@"SHF_NOTE_NV_CUINFO"
        /*0018*/ 	.short	0x0002
        /*001a*/ 	.short	0x0064
        /*001c*/ 	.short	0x0082
	.zero		2


//--------------------- .nv.info                  --------------------------
	.section	.nv.info,"",@"SHT_CUDA_INFO"
	.align	4


	//----- nvinfo : EIATTR_REGCOUNT
	.align		4
        /*0000*/ 	.byte	0x04, 0x2f
        /*0002*/ 	.short	(.L_6 - .L_5)
	.align		4
.L_5:
        /*0004*/ 	.word	index@(_Z19reorganizeSubblocksPK6float2PS_iib)
        /*0008*/ 	.word	0x00000018


	//----- nvinfo : EIATTR_FRAME_SIZE
	.align		4
.L_6:
        /*000c*/ 	.byte	0x04, 0x11
        /*000e*/ 	.short	(.L_8 - .L_7)
	.align		4
.L_7:
        /*0010*/ 	.word	index@(_Z19reorganizeSubblocksPK6float2PS_iib)
        /*0014*/ 	.word	0x00000000


	//----- nvinfo : EIATTR_REGCOUNT
	.align		4
.L_8:
        /*0018*/ 	.byte	0x04, 0x2f
        /*001a*/ 	.short	(.L_10 - .L_9)
	.align		4
.L_9:
        /*001c*/ 	.word	index@(_Z14quantizeKernelP6float2S0_ii)
        /*0020*/ 	.word	0x00000011


	//----- nvinfo : EIATTR_FRAME_SIZE
	.align		4
.L_10:
        /*0024*/ 	.byte	0x04, 0x11
        /*0026*/ 	.short	(.L_12 - .L_11)
	.align		4
.L_11:
        /*0028*/ 	.word	index@($__internal_0_$__cuda_sm20_rcp_rn_f32_slowpath)
        /*002c*/ 	.word	0x00000000


	//----- nvinfo : EIATTR_FRAME_SIZE
	.align		4
.L_12:
        /*0030*/ 	.byte	0x04, 0x11
        /*0032*/ 	.short	(.L_14 - .L_13)
	.align		4
.L_13:
        /*0034*/ 	.word	index@(_Z14quantizeKernelP6float2S0_ii)
        /*0038*/ 	.word	0x00000000


	//----- nvinfo : EIATTR_REGCOUNT
	.align		4
.L_14:
        /*003c*/ 	.byte	0x04, 0x2f
        /*003e*/ 	.short	(.L_16 - .L_15)
	.align		4
.L_15:
        /*0040*/ 	.word	index@(_Z9transposeP6float2PKS_)
        /*0044*/ 	.word	0x00000010


	//----- nvinfo : EIATTR_FRAME_SIZE
	.align		4
.L_16:
        /*0048*/ 	.byte	0x04, 0x11
        /*004a*/ 	.short	(.L_18 - .L_17)
	.align		4
.L_17:
        /*004c*/ 	.word	index@(_Z9transposeP6float2PKS_)
        /*0050*/ 	.word	0x00000000


	//----- nvinfo : EIATTR_MIN_STACK_SIZE
	.align		4
.L_18:
        /*0054*/ 	.byte	0x04, 0x12
        /*0056*/ 	.short	(.L_20 - .L_19)
	.align		4
.L_19:
        /*0058*/ 	.word	index@(_Z9transposeP6float2PKS_)
        /*005c*/ 	.word	0x00000000


	//----- nvinfo : EIATTR_MIN_STACK_SIZE
	.align		4
.L_20:
        /*0060*/ 	.byte	0x04, 0x12
        /*0062*/ 	.short	(.L_22 - .L_21)
	.align		4
.L_21:
        /*0064*/ 	.word	index@(_Z14quantizeKernelP6float2S0_ii)
        /*0068*/ 	.word	0x00000000


	//----- nvinfo : EIATTR_MIN_STACK_SIZE
	.align		4
.L_22:
        /*006c*/ 	.byte	0x04, 0x12
        /*006e*/ 	.short	(.L_24 - .L_23)
	.align		4
.L_23:
        /*0070*/ 	.word	index@(_Z19reorganizeSubblocksPK6float2PS_iib)
        /*0074*/ 	.word	0x00000000
.L_24:


//--------------------- .nv.compat                --------------------------
	.section	.nv.compat,"",@"SHT_CUDA_COMPAT_INFO"
	.align	4
        /*0000*/ 	.byte	0x02, 0x09, 0x00, 0x00, 0x02, 0x02, 0x01, 0x00, 0x02, 0x05, 0x05, 0x00, 0x03, 0x07, 0x01, 0x01
        /*0010*/ 	.byte	0x02, 0x03, 0x00, 0x00, 0x02, 0x06, 0x01, 0x00, 0x04, 0x0b, 0x08, 0x00, 0x09, 0x00, 0x00, 0x00
        /*0020*/ 	.byte	0x00, 0x00, 0x00, 0x00


//--------------------- .nv.info._Z9transposeP6float2PKS_ --------------------------
	.section	.nv.info._Z9transposeP6float2PKS_,"",@"SHT_CUDA_INFO"
	.sectionflags	@""
	.align	4


	//----- nvinfo : EIATTR_CUDA_API_VERSION
	.align		4
        /*0000*/ 	.byte	0x04, 0x37
        /*0002*/ 	.short	(.L_26 - .L_25)
.L_25:
        /*0004*/ 	.word	0x00000082


	//----- nvinfo : EIATTR_KPARAM_INFO
	.align		4
.L_26:
        /*0008*/ 	.byte	0x04, 0x17
        /*000a*/ 	.short	(.L_28 - .L_27)
.L_27:
        /*000c*/ 	.word	0x00000000
        /*0010*/ 	.short	0x0001
        /*0012*/ 	.short	0x0008
        /*0014*/ 	.byte	0x00, 0xf5, 0x21, 0x00


	//----- nvinfo : EIATTR_KPARAM_INFO
	.align		4
.L_28:
        /*0018*/ 	.byte	0x04, 0x17
        /*001a*/ 	.short	(.L_30 - .L_29)
.L_29:
        /*001c*/ 	.word	0x00000000
        /*0020*/ 	.short	0x0000
        /*0022*/ 	.short	0x0000
        /*0024*/ 	.byte	0x00, 0xf5, 0x21, 0x00


	//----- nvinfo : EIATTR_SPARSE_MMA_MASK
	.align		4
.L_30:
        /*0028*/ 	.byte	0x03, 0x50
        /*002a*/ 	.short	0x0000


	//----- nvinfo : EIATTR_MAXREG_COUNT
	.align		4
        /*002c*/ 	.byte	0x03, 0x1b
        /*002e*/ 	.short	0x00ff


	//----- nvinfo : EIATTR_NUM_BARRIERS
	.align		4
        /*0030*/ 	.byte	0x02, 0x4c
        /*0032*/ 	.byte	0x01
	.zero		1


	//----- nvinfo : EIATTR_MERCURY_ISA_VERSION
	.align		4
        /*0034*/ 	.byte	0x03, 0x5f
        /*0036*/ 	.short	0x0101


	//----- nvinfo : EIATTR_VRC_CTA_INIT_COUNT
	.align		4
        /*0038*/ 	.byte	0x02, 0x4a
	.zero		1
	.zero		1


	//----- nvinfo : EIATTR_EXIT_INSTR_OFFSETS
	.align		4
        /*003c*/ 	.byte	0x04, 0x1c
        /*003e*/ 	.short	(.L_32 - .L_31)


	//   ....[0]....
.L_31:
        /*0040*/ 	.word	0x00000290


	//----- nvinfo : EIATTR_CBANK_PARAM_SIZE
	.align		4
.L_32:
        /*0044*/ 	.byte	0x03, 0x19
        /*0046*/ 	.short	0x0010


	//----- nvinfo : EIATTR_PARAM_CBANK
	.align		4
        /*0048*/ 	.byte	0x04, 0x0a
        /*004a*/ 	.short	(.L_34 - .L_33)
	.align		4
.L_33:
        /*004c*/ 	.word	index@(.nv.constant0._Z9transposeP6float2PKS_)
        /*0050*/ 	.short	0x0380
        /*0052*/ 	.short	0x0010


	//----- nvinfo : EIATTR_SW_WAR
	.align		4
.L_34:
        /*0054*/ 	.byte	0x04, 0x36
        /*0056*/ 	.short	(.L_36 - .L_35)
.L_35:
        /*0058*/ 	.word	0x00000008
.L_36:


//--------------------- .nv.info._Z14quantizeKernelP6float2S0_ii --------------------------
	.section	.nv.info._Z14quantizeKernelP6float2S0_ii,"",@"SHT_CUDA_INFO"
	.sectionflags	@""
	.align	4


	//----- nvinfo : EIATTR_CUDA_API_VERSION
	.align		4
        /*0000*/ 	.byte	0x04, 0x37
        /*0002*/ 	.short	(.L_38 - .L_37)
.L_37:
        /*0004*/ 	.word	0x00000082


	//----- nvinfo : EIATTR_KPARAM_INFO
	.align		4
.L_38:
        /*0008*/ 	.byte	0x04, 0x17
        /*000a*/ 	.short	(.L_40 - .L_39)
.L_39:
        /*000c*/ 	.word	0x00000000
        /*0010*/ 	.short	0x0003
        /*0012*/ 	.short	0x0014
        /*0014*/ 	.byte	0x00, 0xf0, 0x11, 0x00


	//----- nvinfo : EIATTR_KPARAM_INFO
	.align		4
.L_40:
        /*0018*/ 	.byte	0x04, 0x17
        /*001a*/ 	.short	(.L_42 - .L_41)
.L_41:
        /*001c*/ 	.word	0x00000000
        /*0020*/ 	.short	0x0002
        /*0022*/ 	.short	0x0010
        /*0024*/ 	.byte	0x00, 0xf0, 0x11, 0x00


	//----- nvinfo : EIATTR_KPARAM_INFO
	.align		4
.L_42:
        /*0028*/ 	.byte	0x04, 0x17
        /*002a*/ 	.short	(.L_44 - .L_43)
.L_43:
        /*002c*/ 	.word	0x00000000
        /*0030*/ 	.short	0x0001
        /*0032*/ 	.short	0x0008
        /*0034*/ 	.byte	0x00, 0xf5, 0x21, 0x00


	//----- nvinfo : EIATTR_KPARAM_INFO
	.align		4
.L_44:
        /*0038*/ 	.byte	0x04, 0x17
        /*003a*/ 	.short	(.L_46 - .L_45)
.L_45:
        /*003c*/ 	.word	0x00000000
        /*0040*/ 	.short	0x0000
        /*0042*/ 	.short	0x0000
        /*0044*/ 	.byte	0x00, 0xf5, 0x21, 0x00


	//----- nvinfo : EIATTR_SPARSE_MMA_MASK
	.align		4
.L_46:
        /*0048*/ 	.byte	0x03, 0x50
        /*004a*/ 	.short	0x0000


	//----- nvinfo : EIATTR_MAXREG_COUNT
	.align		4
        /*004c*/ 	.byte	0x03, 0x1b
        /*004e*/ 	.short	0x00ff


	//----- nvinfo : EIATTR_MERCURY_ISA_VERSION
	.align		4
        /*0050*/ 	.byte	0x03, 0x5f
        /*0052*/ 	.short	0x0101


	//----- nvinfo : EIATTR_VRC_CTA_INIT_COUNT
	.align		4
        /*0054*/ 	.byte	0x02, 0x4a
	.zero		1
	.zero		1


	//----- nvinfo : EIATTR_EXIT_INSTR_OFFSETS
	.align		4
        /*0058*/ 	.byte	0x04, 0x1c
        /*005a*/ 	.short	(.L_48 - .L_47)


	//   ....[0]....
.L_47:
        /*005c*/ 	.word	0x000003f0


	//----- nvinfo : EIATTR_CRS_STACK_SIZE
	.align		4
.L_48:
        /*0060*/ 	.byte	0x04, 0x1e
        /*0062*/ 	.short	(.L_50 - .L_49)
.L_49:
        /*0064*/ 	.word	0x00000000


	//----- nvinfo : EIATTR_CBANK_PARAM_SIZE
	.align		4
.L_50:
        /*0068*/ 	.byte	0x03, 0x19
        /*006a*/ 	.short	0x0018


	//----- nvinfo : EIATTR_PARAM_CBANK
	.align		4
        /*006c*/ 	.byte	0x04, 0x0a
        /*006e*/ 	.short	(.L_52 - .L_51)
	.align		4
.L_51:
        /*0070*/ 	.word	index@(.nv.constant0._Z14quantizeKernelP6float2S0_ii)
        /*0074*/ 	.short	0x0380
        /*0076*/ 	.short	0x0018


	//----- nvinfo : EIATTR_SW_WAR
	.align		4
.L_52:
        /*0078*/ 	.byte	0x04, 0x36
        /*007a*/ 	.short	(.L_54 - .L_53)
.L_53:
        /*007c*/ 	.word	0x00000008
.L_54:


//--------------------- .nv.info._Z19reorganizeSubblocksPK6float2PS_iib --------------------------
	.section	.nv.info._Z19reorganizeSubblocksPK6float2PS_iib,"",@"SHT_CUDA_INFO"
	.sectionflags	@""
	.align	4


	//----- nvinfo : EIATTR_CUDA_API_VERSION
	.align		4
        /*0000*/ 	.byte	0x04, 0x37
        /*0002*/ 	.short	(.L_56 - .L_55)
.L_55:
        /*0004*/ 	.word	0x00000082


	//----- nvinfo : EIATTR_KPARAM_INFO
	.align		4
.L_56:
        /*0008*/ 	.byte	0x04, 0x17
        /*000a*/ 	.short	(.L_58 - .L_57)
.L_57:
        /*000c*/ 	.word	0x00000000
        /*0010*/ 	.short	0x0004
        /*0012*/ 	.short	0x0018
        /*0014*/ 	.byte	0x00, 0xf0, 0x05, 0x00


	//----- nvinfo : EIATTR_KPARAM_INFO
	.align		4
.L_58:
        /*0018*/ 	.byte	0x04, 0x17
        /*001a*/ 	.short	(.L_60 - .L_59)
.L_59:
        /*001c*/ 	.word	0x00000000
        /*0020*/ 	.short	0x0003
        /*0022*/ 	.short	0x0014
        /*0024*/ 	.byte	0x00, 0xf0, 0x11, 0x00


	//----- nvinfo : EIATTR_KPARAM_INFO
	.align		4
.L_60:
        /*0028*/ 	.byte	0x04, 0x17
        /*002a*/ 	.short	(.L_62 - .L_61)
.L_61:
        /*002c*/ 	.word	0x00000000
        /*0030*/ 	.short	0x0002
        /*0032*/ 	.short	0x0010
        /*0034*/ 	.byte	0x00, 0xf0, 0x11, 0x00


	//----- nvinfo : EIATTR_KPARAM_INFO
	.align		4
.L_62:
        /*0038*/ 	.byte	0x04, 0x17
        /*003a*/ 	.short	(.L_64 - .L_63)
.L_63:
        /*003c*/ 	.word	0x00000000
        /*0040*/ 	.short	0x0001
        /*0042*/ 	.short	0x0008
        /*0044*/ 	.byte	0x00, 0xf5, 0x21, 0x00


	//----- nvinfo : EIATTR_KPARAM_INFO
	.align		4
.L_64:
        /*0048*/ 	.byte	0x04, 0x17
        /*004a*/ 	.short	(.L_66 - .L_65)
.L_65:
        /*004c*/ 	.word	0x00000000
        /*0050*/ 	.short	0x0000
        /*0052*/ 	.short	0x0000
        /*0054*/ 	.byte	0x00, 0xf5, 0x21, 0x00


	//----- nvinfo : EIATTR_SPARSE_MMA_MASK
	.align		4
.L_66:
        /*0058*/ 	.byte	0x03, 0x50
        /*005a*/ 	.short	0x0000


	//----- nvinfo : EIATTR_MAXREG_COUNT
	.align		4
        /*005c*/ 	.byte	0x03, 0x1b
        /*005e*/ 	.short	0x00ff


	//----- nvinfo : EIATTR_EXTERNS
	.align		4
        /*0060*/ 	.byte	0x04, 0x0f
        /*0062*/ 	.short	(.L_68 - .L_67)


	//   ....[0]....
	.align		4
.L_67:
        /*0064*/ 	.word	index@(__assertfail)


	//----- nvinfo : EIATTR_MERCURY_ISA_VERSION
	.align		4
.L_68:
        /*0068*/ 	.byte	0x03, 0x5f
        /*006a*/ 	.short	0x0101


	//----- nvinfo : EIATTR_VRC_CTA_INIT_COUNT
	.align		4
        /*006c*/ 	.byte	0x02, 0x4a
	.zero		1
	.zero		1


	//----- nvinfo : EIATTR_SYSCALL_OFFSETS
	.align		4
        /*0070*/ 	.byte	0x04, 0x46
        /*0072*/ 	.short	(.L_70 - .L_69)


	//   ....[0]....
.L_69:
        /*0074*/ 	.word	0x00000150


	//----- nvinfo : EIATTR_EXIT_INSTR_OFFSETS
	.align		4
.L_70:
        /*0078*/ 	.byte	0x04, 0x1c
        /*007a*/ 	.short	(.L_72 - .L_71)


	//   ....[0]....
.L_71:
        /*007c*/ 	.word	0x000001f0


	//   ....[1]....
        /*0080*/ 	.word	0x000002f0


	//   ....[2]....
        /*0084*/ 	.word	0x00000360


	//----- nvinfo : EIATTR_CRS_STACK_SIZE
	.align		4
.L_72:
        /*0088*/ 	.byte	0x04, 0x1e
        /*008a*/ 	.short	(.L_74 - .L_73)
.L_73:
        /*008c*/ 	.word	0x00000000


	//----- nvinfo : EIATTR_CBANK_PARAM_SIZE
	.align		4
.L_74:
        /*0090*/ 	.byte	0x03, 0x19
        /*0092*/ 	.short	0x0019


	//----- nvinfo : EIATTR_PARAM_CBANK
	.align		4
        /*0094*/ 	.byte	0x04, 0x0a
        /*0096*/ 	.short	(.L_76 - .L_75)
	.align		4
.L_75:
        /*0098*/ 	.word	index@(.nv.constant0._Z19reorganizeSubblocksPK6float2PS_iib)
        /*009c*/ 	.short	0x0380
        /*009e*/ 	.short	0x0019


	//----- nvinfo : EIATTR_SW_WAR
	.align		4
.L_76:
        /*00a0*/ 	.byte	0x04, 0x36
        /*00a2*/ 	.short	(.L_78 - .L_77)
.L_77:
        /*00a4*/ 	.word	0x00000008
.L_78:


//--------------------- .nv.callgraph             --------------------------
	.section	.nv.callgraph,"",@"SHT_CUDA_CALLGRAPH"
	.align	4
	.sectionentsize	8
	.align		4
        /*0000*/ 	.word	0x00000000
	.align		4
        /*0004*/ 	.word	0xffffffff
	.align		4
        /*0008*/ 	.word	index@(_Z19reorganizeSubblocksPK6float2PS_iib)
	.align		4
        /*000c*/ 	.word	index@(__assertfail)
	.align		4
        /*0010*/ 	.word	0x00000000
	.align		4
        /*0014*/ 	.word	0xfffffffe
	.align		4
        /*0018*/ 	.word	0x00000000
	.align		4
        /*001c*/ 	.word	0xfffffffd
	.align		4
        /*0020*/ 	.word	0x00000000
	.align		4
        /*0024*/ 	.word	0xfffffffc


//--------------------- .nv.constant4             --------------------------
	.section	.nv.constant4,"a",@progbits
	.align	8
	.align		8
.nv.constant4:
        /*0000*/ 	.dword	__unnamed_1
	.align		8
        /*0008*/ 	.dword	$str
	.align		8
        /*0010*/ 	.dword	$str$1
	.align		8
        /*0018*/ 	.dword	__assertfail


//--------------------- .nv.constant3             --------------------------
	.section	.nv.constant3,"a",@progbits
	.align	8
.nv.constant3:
	.type		quantizationMatrix,@object
	.size		quantizationMatrix,(rootsOfUnity - quantizationMatrix)
quantizationMatrix:
        /*0000*/ 	.byte	0x00, 0x00, 0x80, 0x41, 0x00, 0x00, 0x00, 0x00, 0x00, 0x00, 0x30, 0x41, 0x00, 0x00, 0x00, 0x00
        /* <DEDUP_REMOVED lines=31> */
	.type		rootsOfUnity,@object
	.size		rootsOfUnity,(.L_2 - rootsOfUnity)
rootsOfUnity:
        /*0200*/ 	.byte	0x00, 0x00, 0x80, 0x3f, 0x00, 0x00, 0x00, 0x00, 0xf7, 0x04, 0x35, 0x3f, 0xf7, 0x04, 0x35, 0xbf
        /*0210*/ 	.byte	0x00, 0x00, 0x00, 0x00, 0x00, 0x00, 0x80, 0xbf, 0xf7, 0x04, 0x35, 0xbf, 0xf7, 0x04, 0x35, 0xbf
        /*0220*/ 	.byte	0x00, 0x00, 0x80, 0xbf, 0x00, 0x00, 0x00, 0x00, 0xf7, 0x04, 0x35, 0xbf, 0xf7, 0x04, 0x35, 0x3f
        /*0230*/ 	.byte	0x00, 0x00, 0x00, 0x00, 0x00, 0x00, 0x80, 0x3f, 0xf7, 0x04, 0x35, 0x3f, 0xf7, 0x04, 0x35, 0x3f
        /*0240*/ 	.byte	0x00, 0x00, 0x80, 0x3f, 0x00, 0x00, 0x00, 0x00
.L_2:


//--------------------- .text._Z9transposeP6float2PKS_ --------------------------
	.section	.text._Z9transposeP6float2PKS_,"ax",@progbits
	.align	128
        .global         _Z9transposeP6float2PKS_
        .type           _Z9transposeP6float2PKS_,@function
        .size           _Z9transposeP6float2PKS_,(.L_x_17 - _Z9transposeP6float2PKS_)
        .other          _Z9transposeP6float2PKS_,@"STO_CUDA_ENTRY STV_DEFAULT"
_Z9transposeP6float2PKS_:
.text._Z9transposeP6float2PKS_:
[----:B------:R-:W-:Y:S01]  /*0000*/  LDC R1, c[0x0][0x37c] ;  /* 0x0000df00ff017b82 */ /* 0x000fe20000000800 */
[----:B------:R-:W0:Y:S07]  /*0010*/  S2R R0, SR_CTAID.Y ;  /* 0x0000000000007919 */ /* 0x000e2e0000002600 */
[----:B------:R-:W1:Y:S01]  /*0020*/  S2UR UR5, SR_CgaCtaId ;  /* 0x00000000000579c3 */ /* 0x000e620000008800 */
[----:B------:R-:W2:Y:S01]  /*0030*/  LDCU UR8, c[0x0][0x370] ;  /* 0x00006e00ff0877ac */ /* 0x000ea20008000800 */
[----:B------:R-:W-:Y:S01]  /*0040*/  HFMA2 R8, -RZ, RZ, 0, 0 ;  /* 0x00000000ff087431 */ /* 0x000fe200000001ff */
[----:B------:R-:W0:Y:S01]  /*0050*/  S2R R4, SR_TID.Y ;  /* 0x0000000000047919 */ /* 0x000e220000002200 */
[----:B------:R-:W-:Y:S01]  /*0060*/  UMOV UR4, 0x400 ;  /* 0x0000040000047882 */ /* 0x000fe20000000000 */
[----:B------:R-:W3:Y:S01]  /*0070*/  LDCU.64 UR6, c[0x0][0x358] ;  /* 0x00006b00ff0677ac */ /* 0x000ee20008000a00 */
[----:B------:R-:W4:Y:S02]  /*0080*/  S2R R5, SR_TID.X ;  /* 0x0000000000057919 */ /* 0x000f240000002100 */
[----:B------:R-:W5:Y:S01]  /*0090*/  LDC R13, c[0x0][0x364] ;  /* 0x0000d900ff0d7b82 */ /* 0x000f620000000800 */
[----:B------:R-:W3:Y:S07]  /*00a0*/  S2R R7, SR_CTAID.X ;  /* 0x0000000000077919 */ /* 0x000eee0000002500 */
[----:B------:R-:W5:Y:S01]  /*00b0*/  LDC.64 R2, c[0x0][0x388] ;  /* 0x0000e200ff027b82 */ /* 0x000f620000000a00 */
[----:B-1----:R-:W-:Y:S01]  /*00c0*/  ULEA UR4, UR5, UR4, 0x18 ;  /* 0x0000000405047291 */ /* 0x002fe2000f8ec0ff */
[----:B0-----:R-:W-:Y:S01]  /*00d0*/  LEA R0, R0, R4, 0x3 ;  /* 0x0000000400007211 */ /* 0x001fe200078e18ff */
[----:B----4-:R-:W-:-:S04]  /*00e0*/  IMAD R4, R4, 0x8, R5 ;  /* 0x0000000804047824 */ /* 0x010fc800078e0205 */
[----:B--2---:R-:W-:Y:S01]  /*00f0*/  IMAD R0, R0, UR8, RZ ;  /* 0x0000000800007c24 */ /* 0x004fe2000f8e02ff */
[----:B------:R-:W-:-:S04]  /*0100*/  LEA R6, R4, UR4, 0x3 ;  /* 0x0000000404067c11 */ /* 0x000fc8000f8e18ff */
[----:B------:R-:W-:Y:S01]  /*0110*/  LEA R0, R0, R5, 0x3 ;  /* 0x0000000500007211 */ /* 0x000fe200078e18ff */
[----:B------:R-:W-:-:S04]  /*0120*/  IMAD.MOV.U32 R9, RZ, RZ, R6 ;  /* 0x000000ffff097224 */ /* 0x000fc800078e0006 */
[----:B---3--:R-:W-:Y:S02]  /*0130*/  IMAD R7, R7, 0x8, R0 ;  /* 0x0000000807077824 */ /* 0x008fe400078e0200 */
[----:B-----5:R-:W-:-:S03]  /*0140*/  IMAD R0, R13, UR8, RZ ;  /* 0x000000080d007c24 */ /* 0x020fc6000f8e02ff */
[----:B------:R-:W-:-:S07]  /*0150*/  MOV R11, R7 ;  /* 0x00000007000b7202 */ /* 0x000fce0000000f00 */
.L_x_0:
[----:B------:R-:W-:-:S06]  /*0160*/  IMAD.WIDE R4, R11, 0x8, R2 ;  /* 0x000000080b047825 */ /* 0x000fcc00078e0202 */
[----:B------:R-:W2:Y:S01]  /*0170*/  LDG.E.64 R4, desc[UR6][R4.64] ;  /* 0x0000000604047981 */ /* 0x000ea2000c1e1b00 */
[----:B------:R-:W-:Y:S01]  /*0180*/  IMAD.IADD R8, R13, 0x1, R8 ;  /* 0x000000010d087824 */ /* 0x000fe200078e0208 */
[----:B------:R-:W-:-:S04]  /*0190*/  LEA R11, R0, R11, 0x3 ;  /* 0x0000000b000b7211 */ /* 0x000fc800078e18ff */
[----:B------:R-:W-:Y:S01]  /*01a0*/  ISETP.GE.U32.AND P0, PT, R8, 0x8, PT ;  /* 0x000000080800780c */ /* 0x000fe20003f06070 */
[----:B--2---:R0:W-:Y:S02]  /*01b0*/  STS.64 [R9], R4 ;  /* 0x0000000409007388 */ /* 0x0041e40000000a00 */
[----:B0-----:R-:W-:-:S10]  /*01c0*/  IMAD R9, R13, 0x40, R9 ;  /* 0x000000400d097824 */ /* 0x001fd400078e0209 */
[----:B------:R-:W-:Y:S05]  /*01d0*/  @!P0 BRA `(.L_x_0) ;  /* 0xfffffffc00e08947 */ /* 0x000fea000383ffff */
[----:B------:R-:W-:Y:S01]  /*01e0*/  BAR.SYNC.DEFER_BLOCKING 0x0 ;  /* 0x0000000000007b1d */ /* 0x000fe20000010000 */
[----:B------:R-:W-:-:S07]  /*01f0*/  HFMA2 R8, -RZ, RZ, 0, 0 ;  /* 0x00000000ff087431 */ /* 0x000fce00000001ff */
[----:B------:R-:W0:Y:S02]  /*0200*/  LDC.64 R4, c[0x0][0x380] ;  /* 0x0000e000ff047b82 */ /* 0x000e240000000a00 */
.L_x_1:
[----:B-1----:R1:W2:Y:S01]  /*0210*/  LDS.64 R10, [R6] ;  /* 0x00000000060a7984 */ /* 0x0022a20000000a00 */
[----:B------:R-:W-:Y:S02]  /*0220*/  IMAD.IADD R8, R13, 0x1, R8 ;  /* 0x000000010d087824 */ /* 0x000fe400078e0208 */
[----:B0-----:R-:W-:Y:S01]  /*0230*/  IMAD.WIDE R2, R7, 0x8, R4 ;  /* 0x0000000807027825 */ /* 0x001fe200078e0204 */
[----:B------:R-:W-:Y:S02]  /*0240*/  LEA R7, R0, R7, 0x3 ;  /* 0x0000000700077211 */ /* 0x000fe400078e18ff */
[----:B------:R-:W-:Y:S02]  /*0250*/  ISETP.GE.U32.AND P0, PT, R8, 0x8, PT ;  /* 0x000000080800780c */ /* 0x000fe40003f06070 */
[----:B-1----:R-:W-:Y:S01]  /*0260*/  LEA R6, R13, R6, 0x6 ;  /* 0x000000060d067211 */ /* 0x002fe200078e30ff */
[----:B--2---:R1:W-:Y:S10]  /*0270*/  STG.E.64 desc[UR6][R2.64], R10 ;  /* 0x0000000a02007986 */ /* 0x0043f4000c101b06 */
[----:B------:R-:W-:Y:S05]  /*0280*/  @!P0 BRA `(.L_x_1) ;  /* 0xfffffffc00e08947 */ /* 0x000fea000383ffff */
[----:B------:R-:W-:Y:S05]  /*0290*/  EXIT ;  /* 0x000000000000794d */ /* 0x000fea0003800000 */
.L_x_2:
[----:B------:R-:W-:-:S00]  /*02a0*/  BRA `(.L_x_2) ;  /* 0xfffffffc00fc7947 */ /* 0x000fc0000383ffff */
[----:B------:R-:W-:-:S00]  /*02b0*/  NOP ;  /* 0x0000000000007918 */ /* 0x000fc00000000000 */
        /* <DEDUP_REMOVED lines=12> */
.L_x_17:


//--------------------- .text._Z14quantizeKernelP6float2S0_ii --------------------------
	.section	.text._Z14quantizeKernelP6float2S0_ii,"ax",@progbits
	.align	128
        .global         _Z14quantizeKernelP6float2S0_ii
        .type           _Z14quantizeKernelP6float2S0_ii,@function
        .size           _Z14quantizeKernelP6float2S0_ii,(.L_x_16 - _Z14quantizeKernelP6float2S0_ii)
        .other          _Z14quantizeKernelP6float2S0_ii,@"STO_CUDA_ENTRY STV_DEFAULT"
_Z14quantizeKernelP6float2S0_ii:
.text._Z14quantizeKernelP6float2S0_ii:
[----:B------:R-:W-:Y:S01]  /*0000*/  LDC R1, c[0x0][0x37c] ;  /* 0x0000df00ff017b82 */ /* 0x000fe20000000800 */
[----:B------:R-:W0:Y:S01]  /*0010*/  S2R R0, SR_TID.Y ;  /* 0x0000000000007919 */ /* 0x000e220000002200 */
[----:B------:R-:W1:Y:S06]  /*0020*/  LDCU UR5, c[0x0][0x390] ;  /* 0x00007200ff0577ac */ /* 0x000e6c0008000800 */
[----:B------:R-:W2:Y:S01]  /*0030*/  LDC.64 R4, c[0x0][0x380] ;  /* 0x0000e000ff047b82 */ /* 0x000ea20000000a00 */
[----:B------:R-:W0:Y:S01]  /*0040*/  S2R R3, SR_TID.X ;  /* 0x0000000000037919 */ /* 0x000e220000002100 */
[----:B------:R-:W0:Y:S01]  /*0050*/  LDCU UR8, c[0x0][0x360] ;  /* 0x00006c00ff0877ac */ /* 0x000e220008000800 */
[----:B------:R-:W3:Y:S01]  /*0060*/  S2R R2, SR_CTAID.Y ;  /* 0x0000000000027919 */ /* 0x000ee20000002600 */
[----:B------:R-:W4:Y:S01]  /*0070*/  LDCU.64 UR6, c[0x0][0x358] ;  /* 0x00006b00ff0677ac */ /* 0x000f220008000a00 */
[----:B------:R-:W3:Y:S01]  /*0080*/  S2R R7, SR_CTAID.X ;  /* 0x0000000000077919 */ /* 0x000ee20000002500 */
[----:B-1----:R-:W-:-:S04]  /*0090*/  USHF.R.S32.HI UR4, URZ, 0x1f, UR5 ;  /* 0x0000001fff047899 */ /* 0x002fc80008011405 */
[----:B------:R-:W-:-:S04]  /*00a0*/  ULEA.HI UR4, UR4, UR5, URZ, 0x3 ;  /* 0x0000000504047291 */ /* 0x000fc8000f8f18ff */
[----:B------:R-:W-:Y:S01]  /*00b0*/  USHF.R.U32.HI UR4, URZ, 0x3, UR4 ;  /* 0x00000003ff047899 */ /* 0x000fe20008011604 */
[----:B0-----:R-:W-:-:S05]  /*00c0*/  IMAD R0, R0, UR8, R3 ;  /* 0x0000000800007c24 */ /* 0x001fca000f8e0203 */
[----:B---3--:R-:W-:-:S05]  /*00d0*/  IMAD R3, R2, UR4, R7 ;  /* 0x0000000402037c24 */ /* 0x008fca000f8e0207 */
[----:B------:R-:W-:-:S05]  /*00e0*/  LEA R3, R3, R0, 0x6 ;  /* 0x0000000003037211 */ /* 0x000fca00078e30ff */
[----:B--2---:R-:W-:-:S06]  /*00f0*/  IMAD.WIDE R4, R3, 0x8, R4 ;  /* 0x0000000803047825 */ /* 0x004fcc00078e0204 */
[----:B----4-:R-:W5:Y:S01]  /*0100*/  LDG.E.64 R4, desc[UR6][R4.64] ;  /* 0x0000000604047981 */ /* 0x010f62000c1e1b00 */
[----:B------:R-:W-:Y:S01]  /*0110*/  IMAD.SHL.U32 R6, R0, 0x8, RZ ;  /* 0x0000000800067824 */ /* 0x000fe200078e00ff */
[----:B------:R-:W-:Y:S05]  /*0120*/  BSSY.RECONVERGENT B0, `(.L_x_3) ;  /* 0x000000f000007945 */ /* 0x000fea0003800200 */
[----:B------:R-:W0:Y:S02]  /*0130*/  LDC.64 R6, c[0x3][R6] ;  /* 0x00c0000006067b82 */ /* 0x000e240000000a00 */
[----:B0-----:R-:W-:-:S05]  /*0140*/  FADD R0, |R6|, |R7| ;  /* 0x4000000706007221 */ /* 0x001fca0000000200 */
[----:B------:R-:W-:-:S04]  /*0150*/  IADD3 R2, PT, PT, R0, 0x1800000, RZ ;  /* 0x0180000000027810 */ /* 0x000fc80007ffe0ff */
[----:B------:R-:W-:-:S04]  /*0160*/  LOP3.LUT R2, R2, 0x7f800000, RZ, 0xc0, !PT ;  /* 0x7f80000002027812 */ /* 0x000fc800078ec0ff */
[----:B------:R-:W-:-:S13]  /*0170*/  ISETP.GT.U32.AND P0, PT, R2, 0x1ffffff, PT ;  /* 0x01ffffff0200780c */ /* 0x000fda0003f04070 */
[----:B------:R-:W-:Y:S05]  /*0180*/  @P0 BRA `(.L_x_4) ;  /* 0x0000000000100947 */ /* 0x000fea0003800000 */
[----:B------:R-:W-:-:S07]  /*0190*/  MOV R8, 0x1b0 ;  /* 0x000001b000087802 */ /* 0x000fce0000000f00 */
[----:B-----5:R-:W-:Y:S05]  /*01a0*/  CALL.REL.NOINC `($__internal_0_$__cuda_sm20_rcp_rn_f32_slowpath) ;  /* 0x0000000000947944 */ /* 0x020fea0003c00000 */
[----:B------:R-:W-:Y:S01]  /*01b0*/  IMAD.MOV.U32 R2, RZ, RZ, R0 ;  /* 0x000000ffff027224 */ /* 0x000fe200078e0000 */
[----:B------:R-:W-:Y:S06]  /*01c0*/  BRA `(.L_x_5) ;  /* 0x0000000000107947 */ /* 0x000fec0003800000 */
.L_x_4:
[----:B------:R-:W0:Y:S02]  /*01d0*/  MUFU.RCP R9, R0 ;  /* 0x0000000000097308 */ /* 0x000e240000001000 */
[----:B0-----:R-:W-:-:S04]  /*01e0*/  FFMA R2, R0, R9, -1 ;  /* 0xbf80000000027423 */ /* 0x001fc80000000009 */
[----:B------:R-:W-:-:S04]  /*01f0*/  FADD.FTZ R2, -R2, -RZ ;  /* 0x800000ff02027221 */ /* 0x000fc80000010100 */
[----:B------:R-:W-:-:S07]  /*0200*/  FFMA R2, R9, R2, R9 ;  /* 0x0000000209027223 */ /* 0x000fce0000000009 */
.L_x_5:
[----:B------:R-:W-:Y:S05]  /*0210*/  BSYNC.RECONVERGENT B0 ;  /* 0x0000000000007941 */ /* 0x000fea0003800200 */
.L_x_3:
[-C--:B------:R-:W-:Y:S01]  /*0220*/  FMUL R7, R7, R2.reuse ;  /* 0x0000000207077220 */ /* 0x080fe20000400000 */
[-C--:B------:R-:W-:Y:S01]  /*0230*/  FMUL R6, R6, R2.reuse ;  /* 0x0000000206067220 */ /* 0x080fe20000400000 */
[----:B------:R-:W-:Y:S01]  /*0240*/  BSSY.RECONVERGENT B0, `(.L_x_6) ;  /* 0x0000011000007945 */ /* 0x000fe20003800200 */
[-C--:B-----5:R-:W-:Y:S01]  /*0250*/  FMUL R4, R4, R2.reuse ;  /* 0x0000000204047220 */ /* 0x0a0fe20000400000 */
[----:B------:R-:W-:Y:S01]  /*0260*/  FMUL R9, R7, R7 ;  /* 0x0000000707097220 */ /* 0x000fe20000400000 */
[----:B------:R-:W-:-:S03]  /*0270*/  FMUL R5, R5, R2 ;  /* 0x0000000205057220 */ /* 0x000fc60000400000 */
[----:B------:R-:W-:-:S05]  /*0280*/  FFMA R11, R6, R6, R9 ;  /* 0x00000006060b7223 */ /* 0x000fca0000000009 */
[----:B------:R-:W-:-:S04]  /*0290*/  IADD3 R0, PT, PT, R11, 0x1800000, RZ ;  /* 0x018000000b007810 */ /* 0x000fc80007ffe0ff */
[----:B------:R-:W-:-:S04]  /*02a0*/  LOP3.LUT R0, R0, 0x7f800000, RZ, 0xc0, !PT ;  /* 0x7f80000000007812 */ /* 0x000fc800078ec0ff */
[----:B------:R-:W-:-:S13]  /*02b0*/  ISETP.GT.U32.AND P0, PT, R0, 0x1ffffff, PT ;  /* 0x01ffffff0000780c */ /* 0x000fda0003f04070 */
[----:B------:R-:W-:Y:S05]  /*02c0*/  @P0 BRA `(.L_x_7) ;  /* 0x0000000000100947 */ /* 0x000fea0003800000 */
[----:B------:R-:W-:Y:S01]  /*02d0*/  IMAD.MOV.U32 R0, RZ, RZ, R11 ;  /* 0x000000ffff007224 */ /* 0x000fe200078e000b */
[----:B------:R-:W-:-:S07]  /*02e0*/  MOV R8, 0x300 ;  /* 0x0000030000087802 */ /* 0x000fce0000000f00 */
[----:B------:R-:W-:Y:S05]  /*02f0*/  CALL.REL.NOINC `($__internal_0_$__cuda_sm20_rcp_rn_f32_slowpath) ;  /* 0x0000000000407944 */ /* 0x000fea0003c00000 */
[----:B------:R-:W-:Y:S05]  /*0300*/  BRA `(.L_x_8) ;  /* 0x0000000000107947 */ /* 0x000fea0003800000 */
.L_x_7:
[----:B------:R-:W0:Y:S02]  /*0310*/  MUFU.RCP R0, R11 ;  /* 0x0000000b00007308 */ /* 0x000e240000001000 */
[----:B0-----:R-:W-:-:S04]  /*0320*/  FFMA R2, R11, R0, -1 ;  /* 0xbf8000000b027423 */ /* 0x001fc80000000000 */
[----:B------:R-:W-:-:S04]  /*0330*/  FADD.FTZ R9, -R2, -RZ ;  /* 0x800000ff02097221 */ /* 0x000fc80000010100 */
[----:B------:R-:W-:-:S07]  /*0340*/  FFMA R0, R0, R9, R0 ;  /* 0x0000000900007223 */ /* 0x000fce0000000000 */
.L_x_8:
[----:B------:R-:W-:Y:S05]  /*0350*/  BSYNC.RECONVERGENT B0 ;  /* 0x0000000000007941 */ /* 0x000fea0003800200 */
.L_x_6:
[----:B------:R-:W0:Y:S01]  /*0360*/  LDC.64 R8, c[0x0][0x388] ;  /* 0x0000e200ff087b82 */ /* 0x000e220000000a00 */
[-C--:B------:R-:W-:Y:S01]  /*0370*/  FMUL R11, R5, R7.reuse ;  /* 0x00000007050b7220 */ /* 0x080fe20000400000 */
[----:B------:R-:W-:-:S03]  /*0380*/  FMUL R2, R4, R7 ;  /* 0x0000000704027220 */ /* 0x000fc60000400000 */
[-C--:B------:R-:W-:Y:S01]  /*0390*/  FFMA R11, R4, R6.reuse, R11 ;  /* 0x00000006040b7223 */ /* 0x080fe2000000000b */
[----:B------:R-:W-:-:S03]  /*03a0*/  FFMA R5, R5, R6, -R2 ;  /* 0x0000000605057223 */ /* 0x000fc60000000802 */
[-C--:B------:R-:W-:Y:S01]  /*03b0*/  FMUL R4, R11, R0.reuse ;  /* 0x000000000b047220 */ /* 0x080fe20000400000 */
[----:B------:R-:W-:Y:S01]  /*03c0*/  FMUL R5, R5, R0 ;  /* 0x0000000005057220 */ /* 0x000fe20000400000 */
[----:B0-----:R-:W-:-:S05]  /*03d0*/  IMAD.WIDE R2, R3, 0x8, R8 ;  /* 0x0000000803027825 */ /* 0x001fca00078e0208 */
[----:B------:R-:W-:Y:S01]  /*03e0*/  STG.E.64 desc[UR6][R2.64], R4 ;  /* 0x0000000402007986 */ /* 0x000fe2000c101b06 */
[----:B------:R-:W-:Y:S05]  /*03f0*/  EXIT ;  /* 0x000000000000794d */ /* 0x000fea0003800000 */
        .weak           $__internal_0_$__cuda_sm20_rcp_rn_f32_slowpath
        .type           $__internal_0_$__cuda_sm20_rcp_rn_f32_slowpath,@function
        .size           $__internal_0_$__cuda_sm20_rcp_rn_f32_slowpath,(.L_x_16 - $__internal_0_$__cuda_sm20_rcp_rn_f32_slowpath)
$__internal_0_$__cuda_sm20_rcp_rn_f32_slowpath:
[----:B------:R-:W-:Y:S01]  /*0400*/  SHF.L.U32 R2, R0, 0x1, RZ ;  /* 0x0000000100027819 */ /* 0x000fe200000006ff */
[----:B------:R-:W-:Y:S03]  /*0410*/  BSSY.RECONVERGENT B1, `(.L_x_9) ;  /* 0x0000030000017945 */ /* 0x000fe60003800200 */
[----:B------:R-:W-:-:S04]  /*0420*/  SHF.R.U32.HI R2, RZ, 0x18, R2 ;  /* 0x00000018ff027819 */ /* 0x000fc80000011602 */
[----:B------:R-:W-:-:S13]  /*0430*/  ISETP.NE.U32.AND P0, PT, R2, RZ, PT ;  /* 0x000000ff0200720c */ /* 0x000fda0003f05070 */
[----:B------:R-:W-:Y:S05]  /*0440*/  @P0 BRA `(.L_x_10) ;  /* 0x0000000000280947 */ /* 0x000fea0003800000 */
[----:B------:R-:W-:-:S04]  /*0450*/  SHF.L.U32 R2, R0, 0x1, RZ ;  /* 0x0000000100027819 */ /* 0x000fc800000006ff */
[----:B------:R-:W-:-:S13]  /*0460*/  ISETP.NE.AND P0, PT, R2, RZ, PT ;  /* 0x000000ff0200720c */ /* 0x000fda0003f05270 */
[----:B------:R-:W-:Y:S01]  /*0470*/  @P0 FFMA R10, R0, 1.84467440737095516160e+19, RZ ;  /* 0x5f800000000a0823 */ /* 0x000fe200000000ff */
[----:B------:R-:W-:Y:S08]  /*0480*/  @!P0 MUFU.RCP R9, R0 ;  /* 0x0000000000098308 */ /* 0x000ff00000001000 */
[----:B------:R-:W0:Y:S02]  /*0490*/  @P0 MUFU.RCP R11, R10 ;  /* 0x0000000a000b0308 */ /* 0x000e240000001000 */
[----:B0-----:R-:W-:-:S04]  /*04a0*/  @P0 FFMA R2, R10, R11, -1 ;  /* 0xbf8000000a020423 */ /* 0x001fc8000000000b */
[----:B------:R-:W-:-:S04]  /*04b0*/  @P0 FADD.FTZ R2, -R2, -RZ ;  /* 0x800000ff02020221 */ /* 0x000fc80000010100 */
[----:B------:R-:W-:-:S04]  /*04c0*/  @P0 FFMA R2, R11, R2, R11 ;  /* 0x000000020b020223 */ /* 0x000fc8000000000b */
[----:B------:R-:W-:Y:S01]  /*04d0*/  @P0 FFMA R9, R2, 1.84467440737095516160e+19, RZ ;  /* 0x5f80000002090823 */ /* 0x000fe200000000ff */
[----:B------:R-:W-:Y:S06]  /*04e0*/  BRA `(.L_x_11) ;  /* 0x0000000000887947 */ /* 0x000fec0003800000 */
.L_x_10:
[----:B------:R-:W-:-:S05]  /*04f0*/  VIADD R14, R2, 0xffffff03 ;  /* 0xffffff03020e7836 */ /* 0x000fca0000000000 */
[----:B------:R-:W-:-:S13]  /*0500*/  ISETP.GT.U32.AND P0, PT, R14, 0x1, PT ;  /* 0x000000010e00780c */ /* 0x000fda0003f04070 */
[----:B------:R-:W-:Y:S05]  /*0510*/  @P0 BRA `(.L_x_12) ;  /* 0x0000000000780947 */ /* 0x000fea0003800000 */
[----:B------:R-:W-:Y:S01]  /*0520*/  LOP3.LUT R9, R0, 0x7fffff, RZ, 0xc0, !PT ;  /* 0x007fffff00097812 */ /* 0x000fe200078ec0ff */
[----:B------:R-:W-:-:S03]  /*0530*/  HFMA2 R13, -RZ, RZ, 0, 1.78813934326171875e-07 ;  /* 0x00000003ff0d7431 */ /* 0x000fc600000001ff */
[----:B------:R-:W-:-:S04]  /*0540*/  LOP3.LUT R9, R9, 0x3f800000, RZ, 0xfc, !PT ;  /* 0x3f80000009097812 */ /* 0x000fc800078efcff */
[----:B------:R-:W0:Y:S01]  /*0550*/  MUFU.RCP R10, R9 ;  /* 0x00000009000a7308 */ /* 0x000e220000001000 */
[----:B------:R-:W-:Y:S01]  /*0560*/  SHF.L.U32 R13, R13, R14, RZ ;  /* 0x0000000e0d0d7219 */ /* 0x000fe200000006ff */
[----:B0-----:R-:W-:-:S04]  /*0570*/  FFMA R11, R9, R10, -1 ;  /* 0xbf800000090b7423 */ /* 0x001fc8000000000a */
[----:B------:R-:W-:-:S04]  /*0580*/  FADD.FTZ R11, -R11, -RZ ;  /* 0x800000ff0b0b7221 */ /* 0x000fc80000010100 */
[CCC-:B------:R-:W-:Y:S01]  /*0590*/  FFMA.RM R12, R10.reuse, R11.reuse, R10.reuse ;  /* 0x0000000b0a0c7223 */ /* 0x1c0fe2000000400a */
[----:B------:R-:W-:-:S04]  /*05a0*/  FFMA.RP R11, R10, R11, R10 ;  /* 0x0000000b0a0b7223 */ /* 0x000fc8000000800a */
[C---:B------:R-:W-:Y:S02]  /*05b0*/  LOP3.LUT R10, R12.reuse, 0x7fffff, RZ, 0xc0, !PT ;  /* 0x007fffff0c0a7812 */ /* 0x040fe400078ec0ff */
[----:B------:R-:W-:Y:S02]  /*05c0*/  FSETP.NEU.FTZ.AND P0, PT, R12, R11, PT ;  /* 0x0000000b0c00720b */ /* 0x000fe40003f1d000 */
[----:B------:R-:W-:Y:S02]  /*05d0*/  LOP3.LUT R10, R10, 0x800000, RZ, 0xfc, !PT ;  /* 0x008000000a0a7812 */ /* 0x000fe400078efcff */
[----:B------:R-:W-:Y:S02]  /*05e0*/  SEL R11, RZ, 0xffffffff, !P0 ;  /* 0xffffffffff0b7807 */ /* 0x000fe40004000000 */
[----:B------:R-:W-:Y:S02]  /*05f0*/  LOP3.LUT R13, R13, R10, RZ, 0xc0, !PT ;  /* 0x0000000a0d0d7212 */ /* 0x000fe400078ec0ff */
[----:B------:R-:W-:-:S02]  /*0600*/  IADD3 R11, PT, PT, -R11, RZ, RZ ;  /* 0x000000ff0b0b7210 */ /* 0x000fc40007ffe1ff */
[-C--:B------:R-:W-:Y:S02]  /*0610*/  SHF.R.U32.HI R13, RZ, R14.reuse, R13 ;  /* 0x0000000eff0d7219 */ /* 0x080fe4000001160d */
[----:B------:R-:W-:Y:S02]  /*0620*/  LOP3.LUT P1, RZ, R11, R14, R10, 0xf8, !PT ;  /* 0x0000000e0bff7212 */ /* 0x000fe4000782f80a */
[C---:B------:R-:W-:Y:S02]  /*0630*/  LOP3.LUT P0, RZ, R13.reuse, 0x1, RZ, 0xc0, !PT ;  /* 0x000000010dff7812 */ /* 0x040fe4000780c0ff */
[----:B------:R-:W-:-:S04]  /*0640*/  LOP3.LUT P2, RZ, R13, 0x2, RZ, 0xc0, !PT ;  /* 0x000000020dff7812 */ /* 0x000fc8000784c0ff */
[----:B------:R-:W-:Y:S02]  /*0650*/  PLOP3.LUT P0, PT, P0, P1, P2, 0xe0, 0x0 ;  /* 0x000000000000781c */ /* 0x000fe40000703c20 */
[----:B------:R-:W-:Y:S02]  /*0660*/  LOP3.LUT P1, RZ, R0, 0x7fffff, RZ, 0xc0, !PT ;  /* 0x007fffff00ff7812 */ /* 0x000fe4000782c0ff */
[----:B------:R-:W-:-:S05]  /*0670*/  SEL R9, RZ, 0x1, !P0 ;  /* 0x00000001ff097807 */ /* 0x000fca0004000000 */
[----:B------:R-:W-:-:S05]  /*0680*/  IMAD.MOV R9, RZ, RZ, -R9 ;  /* 0x000000ffff097224 */ /* 0x000fca00078e0a09 */
[----:B------:R-:W-:Y:S02]  /*0690*/  ISETP.GE.AND P0, PT, R9, RZ, PT ;  /* 0x000000ff0900720c */ /* 0x000fe40003f06270 */
[----:B------:R-:W-:-:S04]  /*06a0*/  IADD3 R9, PT, PT, R2, -0xfc, RZ ;  /* 0xffffff0402097810 */ /* 0x000fc80007ffe0ff */
[----:B------:R-:W-:-:S07]  /*06b0*/  SHF.R.U32.HI R9, RZ, R9, R10 ;  /* 0x00000009ff097219 */ /* 0x000fce000001160a */
[----:B------:R-:W-:-:S05]  /*06c0*/  @!P0 IADD3 R9, PT, PT, R9, 0x1, RZ ;  /* 0x0000000109098810 */ /* 0x000fca0007ffe0ff */
[----:B------:R-:W-:-:S05]  /*06d0*/  @!P1 IMAD.SHL.U32 R9, R9, 0x2, RZ ;  /* 0x0000000209099824 */ /* 0x000fca00078e00ff */
[----:B------:R-:W-:Y:S01]  /*06e0*/  LOP3.LUT R9, R9, 0x80000000, R0, 0xf8, !PT ;  /* 0x8000000009097812 */ /* 0x000fe200078ef800 */
[----:B------:R-:W-:Y:S06]  /*06f0*/  BRA `(.L_x_11) ;  /* 0x0000000000047947 */ /* 0x000fec0003800000 */
.L_x_12:
[----:B------:R0:W1:Y:S02]  /*0700*/  MUFU.RCP R9, R0 ;  /* 0x0000000000097308 */ /* 0x0000640000001000 */
.L_x_11:
[----:B------:R-:W-:Y:S05]  /*0710*/  BSYNC.RECONVERGENT B1 ;  /* 0x0000000000017941 */ /* 0x000fea0003800200 */
.L_x_9:
[----:B01----:R-:W-:Y:S01]  /*0720*/  MOV R0, R9 ;  /* 0x0000000900007202 */ /* 0x003fe20000000f00 */
[----:B------:R-:W-:-:S04]  /*0730*/  HFMA2 R9, -RZ, RZ, 0, 0 ;  /* 0x00000000ff097431 */ /* 0x000fc800000001ff */
[----:B------:R-:W-:Y:S05]  /*0740*/  RET.REL.NODEC R8 `(_Z14quantizeKernelP6float2S0_ii) ;  /* 0xfffffff8082c7950 */ /* 0x000fea0003c3ffff */
.L_x_13:
        /* <DEDUP_REMOVED lines=11> */
.L_x_16:


//--------------------- .text._Z19reorganizeSubblocksPK6float2PS_iib --------------------------
	.section	.text._Z19reorganizeSubblocksPK6float2PS_iib,"ax",@progbits
	.align	128
        .global         _Z19reorganizeSubblocksPK6float2PS_iib
        .type           _Z19reorganizeSubblocksPK6float2PS_iib,@function
        .size           _Z19reorganizeSubblocksPK6float2PS_iib,(.L_x_19 - _Z19reorganizeSubblocksPK6float2PS_iib)
        .other          _Z19reorganizeSubblocksPK6float2PS_iib,@"STO_CUDA_ENTRY STV_DEFAULT"
_Z19reorganizeSubblocksPK6float2PS_iib:
.text._Z19reorganizeSubblocksPK6float2PS_iib:
[----:B------:R-:W0:Y:S08]  /*0000*/  LDC R1, c[0x0][0x37c] ;  /* 0x0000df00ff017b82 */ /* 0x000e300000000800 */
[----:B------:R-:W1:Y:S08]  /*0010*/  LDC R0, c[0x0][0x360] ;  /* 0x0000d800ff007b82 */ /* 0x000e700000000800 */
[----:B------:R-:W2:Y:S01]  /*0020*/  LDC R2, c[0x0][0x364] ;  /* 0x0000d900ff027b82 */ /* 0x000ea20000000800 */
[----:B-1----:R-:W-:-:S02]  /*0030*/  ISETP.EQ.AND P1, PT, R0, 0x8, PT ;  /* 0x000000080000780c */ /* 0x002fc40003f22270 */
[----:B--2---:R-:W-:-:S13]  /*0040*/  ISETP.NE.AND P0, PT, R2, 0x8, PT ;  /* 0x000000080200780c */ /* 0x004fda0003f05270 */
[----:B0-----:R-:W-:Y:S05]  /*0050*/  @!P0 BRA P1, `(.L_x_14) ;  /* 0x0000000000408947 */ /* 0x001fea0000800000 */
[----:B------:R-:W-:Y:S01]  /*0060*/  MOV R0, 0x18 ;  /* 0x0000001800007802 */ /* 0x000fe20000000f00 */
[----:B------:R-:W0:Y:S01]  /*0070*/  LDCU.64 UR4, c[0x4][0x8] ;  /* 0x01000100ff0477ac */ /* 0x000e220008000a00 */
[----:B------:R-:W-:Y:S02]  /*0080*/  HFMA2 R12, -RZ, RZ, 0, 5.9604644775390625e-08 ;  /* 0x00000001ff0c7431 */ /* 0x000fe400000001ff */
[----:B------:R-:W-:Y:S01]  /*0090*/  IMAD.MOV.U32 R8, RZ, RZ, 0x14 ;  /* 0x00000014ff087424 */ /* 0x000fe200078e00ff */
[----:B------:R1:W2:Y:S01]  /*00a0*/  LDC.64 R2, c[0x4][R0] ;  /* 0x0100000000027b82 */ /* 0x0002a20000000a00 */
[----:B------:R-:W3:Y:S01]  /*00b0*/  LDCU.64 UR6, c[0x4][0x10] ;  /* 0x01000200ff0677ac */ /* 0x000ee20008000a00 */
[----:B------:R-:W-:Y:S01]  /*00c0*/  IMAD.MOV.U32 R13, RZ, RZ, RZ ;  /* 0x000000ffff0d7224 */ /* 0x000fe200078e00ff */
[----:B------:R-:W4:Y:S01]  /*00d0*/  LDCU.64 UR8, c[0x4][URZ] ;  /* 0x01000000ff0877ac */ /* 0x000f220008000a00 */
[----:B0-----:R-:W-:Y:S01]  /*00e0*/  IMAD.U32 R4, RZ, RZ, UR4 ;  /* 0x00000004ff047e24 */ /* 0x001fe2000f8e00ff */
[----:B------:R-:W-:Y:S01]  /*00f0*/  MOV R5, UR5 ;  /* 0x0000000500057c02 */ /* 0x000fe20008000f00 */
[----:B---3--:R-:W-:Y:S01]  /*0100*/  IMAD.U32 R6, RZ, RZ, UR6 ;  /* 0x00000006ff067e24 */ /* 0x008fe2000f8e00ff */
[----:B------:R-:W-:Y:S01]  /*0110*/  MOV R7, UR7 ;  /* 0x0000000700077c02 */ /* 0x000fe20008000f00 */
[----:B----4-:R-:W-:Y:S01]  /*0120*/  IMAD.U32 R10, RZ, RZ, UR8 ;  /* 0x00000008ff0a7e24 */ /* 0x010fe2000f8e00ff */
[----:B-1----:R-:W-:-:S07]  /*0130*/  MOV R11, UR9 ;  /* 0x00000009000b7c02 */ /* 0x002fce0008000f00 */
[----:B------:R-:W-:-:S07]  /*0140*/  LEPC R20, `(.L_x_14) ;  /* 0x000000001014794e */ /* 0x000fce0000000000 */
[----:B--2---:R-:W-:Y:S05]  /*0150*/  CALL.ABS.NOINC R2 ;  /* 0x0000000002007343 */ /* 0x004fea0003c00000 */
.L_x_14:
[----:B------:R-:W0:Y:S01]  /*0160*/  S2R R6, SR_CTAID.Y ;  /* 0x0000000000067919 */ /* 0x000e220000002600 */
[----:B------:R-:W1:Y:S01]  /*0170*/  LDC.64 R12, c[0x0][0x390] ;  /* 0x0000e400ff0c7b82 */ /* 0x000e620000000a00 */
[----:B------:R-:W0:Y:S01]  /*0180*/  S2R R11, SR_TID.Y ;  /* 0x00000000000b7919 */ /* 0x000e220000002200 */
[----:B------:R-:W2:Y:S01]  /*0190*/  S2R R9, SR_CTAID.X ;  /* 0x0000000000097919 */ /* 0x000ea20000002500 */
[----:B------:R-:W2:Y:S01]  /*01a0*/  S2R R8, SR_TID.X ;  /* 0x0000000000087919 */ /* 0x000ea20000002100 */
[----:B0-----:R-:W-:-:S04]  /*01b0*/  LEA R0, R6, R11, 0x3 ;  /* 0x0000000b06007211 */ /* 0x001fc800078e18ff */
[----:B-1----:R-:W-:Y:S01]  /*01c0*/  ISETP.GE.AND P0, PT, R0, R13, PT ;  /* 0x0000000d0000720c */ /* 0x002fe20003f06270 */
[----:B--2---:R-:W-:-:S05]  /*01d0*/  IMAD R3, R9, 0x8, R8 ;  /* 0x0000000809037824 */ /* 0x004fca00078e0208 */
[----:B------:R-:W-:-:S13]  /*01e0*/  ISETP.GE.OR P0, PT, R3, R12, P0 ;  /* 0x0000000c0300720c */ /* 0x000fda0000706670 */
[----:B------:R-:W-:Y:S05]  /*01f0*/  @P0 EXIT ;  /* 0x000000000000094d */ /* 0x000fea0003800000 */
[----:B------:R-:W0:Y:S01]  /*0200*/  LDCU.U8 UR4, c[0x0][0x398] ;  /* 0x00007300ff0477ac */ /* 0x000e220008000000 */
[----:B------:R-:W1:Y:S01]  /*0210*/  LDC.64 R4, c[0x0][0x380] ;  /* 0x0000e000ff047b82 */ /* 0x000e620000000a00 */
[----:B------:R-:W-:Y:S01]  /*0220*/  IMAD R7, R0, R12, R3 ;  /* 0x0000000c00077224 */ /* 0x000fe200078e0203 */
[----:B------:R-:W2:Y:S06]  /*0230*/  LDCU.64 UR6, c[0x0][0x358] ;  /* 0x00006b00ff0677ac */ /* 0x000eac0008000a00 */
[----:B------:R-:W3:Y:S01]  /*0240*/  LDC.64 R2, c[0x0][0x388] ;  /* 0x0000e200ff027b82 */ /* 0x000ee20000000a00 */
[----:B0-----:R-:W-:-:S06]  /*0250*/  UPRMT UR4, UR4, 0x8880, URZ ;  /* 0x0000888004047896 */ /* 0x001fcc00080000ff */
[----:B------:R-:W-:-:S13]  /*0260*/  ISETP.NE.AND P0, PT, RZ, UR4, PT ;  /* 0x00000004ff007c0c */ /* 0x000fda000bf05270 */
[----:B-1----:R-:W-:-:S06]  /*0270*/  @P0 IMAD.WIDE.U32 R4, R7, 0x8, R4 ;  /* 0x0000000807040825 */ /* 0x002fcc00078e0004 */
[----:B--2---:R-:W2:Y:S01]  /*0280*/  @P0 LDG.E.64 R4, desc[UR6][R4.64] ;  /* 0x0000000604040981 */ /* 0x004ea2000c1e1b00 */
[----:B------:R-:W-:-:S05]  /*0290*/  SHF.R.U32.HI R0, RZ, 0x3, R12 ;  /* 0x00000003ff007819 */ /* 0x000fca000001160c */
[----:B------:R-:W-:Y:S01]  /*02a0*/  IMAD R0, R0, R6, R9 ;  /* 0x0000000600007224 */ /* 0x000fe200078e0209 */
[----:B------:R-:W-:-:S05]  /*02b0*/  LEA R9, R11, R8, 0x3 ;  /* 0x000000080b097211 */ /* 0x000fca00078e18ff */
[----:B------:R-:W-:-:S04]  /*02c0*/  IMAD R9, R0, 0x40, R9 ;  /* 0x0000004000097824 */ /* 0x000fc800078e0209 */
[----:B---3--:R-:W-:-:S05]  /*02d0*/  @P0 IMAD.WIDE.U32 R2, R9, 0x8, R2 ;  /* 0x0000000809020825 */ /* 0x008fca00078e0002 */
[----:B--2---:R0:W-:Y:S01]  /*02e0*/  @P0 STG.E.64 desc[UR6][R2.64], R4 ;  /* 0x0000000402000986 */ /* 0x0041e2000c101b06 */
[----:B------:R-:W-:Y:S05]  /*02f0*/  @P0 EXIT ;  /* 0x000000000000094d */ /* 0x000fea0003800000 */
[----:B0-----:R-:W0:Y:S08]  /*0300*/  LDC.64 R4, c[0x0][0x380] ;  /* 0x0000e000ff047b82 */ /* 0x001e300000000a00 */
[----:B------:R-:W1:Y:S01]  /*0310*/  LDC.64 R2, c[0x0][0x388] ;  /* 0x0000e200ff027b82 */ /* 0x000e620000000a00 */
[----:B0-----:R-:W-:-:S06]  /*0320*/  IMAD.WIDE.U32 R4, R9, 0x8, R4 ;  /* 0x0000000809047825 */ /* 0x001fcc00078e0004 */
[----:B------:R-:W2:Y:S01]  /*0330*/  LDG.E.64 R4, desc[UR6][R4.64] ;  /* 0x0000000604047981 */ /* 0x000ea2000c1e1b00 */
[----:B-1----:R-:W-:-:S05]  /*0340*/  IMAD.WIDE.U32 R2, R7, 0x8, R2 ;  /* 0x0000000807027825 */ /* 0x002fca00078e0002 */
[----:B--2---:R-:W-:Y:S01]  /*0350*/  STG.E.64 desc[UR6][R2.64], R4 ;  /* 0x0000000402007986 */ /* 0x004fe2000c101b06 */
[----:B------:R-:W-:Y:S05]  /*0360*/  EXIT ;  /* 0x000000000000794d */ /* 0x000fea0003800000 */
.L_x_15:
        /* <DEDUP_REMOVED lines=9> */
.L_x_19:


//--------------------- .nv.global.init           --------------------------
	.section	.nv.global.init,"aw",@progbits
.nv.global.init:
	.type		$str$1,@object
	.size		$str$1,(__unnamed_1 - $str$1)
$str$1:
        /*0000*/ 	.byte	0x2f, 0x74, 0x6d, 0x70, 0x2f, 0x73, 0x61, 0x73, 0x73, 0x5f, 0x63, 0x75, 0x5f, 0x66, 0x70, 0x72
        /*0010*/ 	.byte	0x66, 0x66, 0x38, 0x78, 0x6e, 0x2f, 0x6b, 0x2e, 0x63, 0x75, 0x00
	.type		__unnamed_1,@object
	.size		__unnamed_1,($str - __unnamed_1)
__unnamed_1:
        /*001b*/ 	.byte	0x76, 0x6f, 0x69, 0x64, 0x20, 0x72, 0x65, 0x6f, 0x72, 0x67, 0x61, 0x6e, 0x69, 0x7a, 0x65, 0x53
        /*002b*/ 	.byte	0x75, 0x62, 0x62, 0x6c, 0x6f, 0x63, 0x6b, 0x73, 0x28, 0x63, 0x6f, 0x6e, 0x73, 0x74, 0x20, 0x66
        /*003b*/ 	.byte	0x6c, 0x6f, 0x61, 0x74, 0x32, 0x20, 0x2a, 0x2c, 0x20, 0x66, 0x6c, 0x6f, 0x61, 0x74, 0x32, 0x20
        /*004b*/ 	.byte	0x2a, 0x2c, 0x20, 0x69, 0x6e, 0x74, 0x2c, 0x20, 0x69, 0x6e, 0x74, 0x2c, 0x20, 0x5f, 0x5f, 0x6e
        /*005b*/ 	.byte	0x76, 0x5f, 0x62, 0x6f, 0x6f, 0x6c, 0x29, 0x00
	.type		$str,@object
	.size		$str,(.L_3 - $str)
$str:
        /*0063*/ 	.byte	0x62, 0x6c, 0x6f, 0x63, 0x6b, 0x44, 0x69, 0x6d, 0x2e, 0x78, 0x20, 0x3d, 0x3d, 0x20, 0x42, 0x4c
        /*0073*/ 	.byte	0x4f, 0x43, 0x4b, 0x5f, 0x53, 0x49, 0x5a, 0x45, 0x20, 0x26, 0x26, 0x20, 0x62, 0x6c, 0x6f, 0x63
        /*0083*/ 	.byte	0x6b, 0x44, 0x69, 0x6d, 0x2e, 0x79, 0x20, 0x3d, 0x3d, 0x20, 0x42, 0x4c, 0x4f, 0x43, 0x4b, 0x5f
        /*0093*/ 	.byte	0x53, 0x49, 0x5a, 0x45, 0x20, 0x26, 0x26, 0x20, 0x22, 0x42, 0x6c, 0x6f, 0x63, 0x6b, 0x20, 0x64
        /*00a3*/ 	.byte	0x69, 0x6d, 0x20, 0x69, 0x73, 0x20, 0x64, 0x69, 0x66, 0x66, 0x65, 0x72, 0x65, 0x6e, 0x74, 0x20
        /*00b3*/ 	.byte	0x66, 0x6f, 0x72, 0x6d, 0x20, 0x74, 0x68, 0x65, 0x20, 0x64, 0x65, 0x66, 0x69, 0x6e, 0x65, 0x64
        /*00c3*/ 	.byte	0x20, 0x6f, 0x6e, 0x65, 0x22, 0x00
.L_3:


//--------------------- .nv.shared._Z9transposeP6float2PKS_ --------------------------
	.section	.nv.shared._Z9transposeP6float2PKS_,"aw",@nobits
	.sectionflags	@""
	.align	8
.nv.shared._Z9transposeP6float2PKS_:
	.zero		1536


//--------------------- .nv.shared.reserved.0     --------------------------
	.section	.nv.shared.reserved.0,"aw",@nobits
	.weak		__nv_reservedSMEM_offset_0_alias
	.size		__nv_reservedSMEM_offset_0_alias, 0, 64
	.other		__nv_reservedSMEM_offset_0_alias,@"STO_CUDA_RESERVED_SHARED STV_DEFAULT"
__nv_reservedSMEM_offset_0_alias:
	.zero		0
	.zero		64


//--------------------- .nv.constant0._Z9transposeP6float2PKS_ --------------------------
	.section	.nv.constant0._Z9transposeP6float2PKS_,"a",@progbits
	.sectionflags	@""
	.align	4
.nv.constant0._Z9transposeP6float2PKS_:
	.zero		912


//--------------------- .nv.constant0._Z14quantizeKernelP6float2S0_ii --------------------------
	.section	.nv.constant0._Z14quantizeKernelP6float2S0_ii,"a",@progbits
	.sectionflags	@""
	.align	4
.nv.constant0._Z14quantizeKernelP6float2S0_ii:
	.zero		920


//--------------------- .nv.constant0._Z19reorganizeSubblocksPK6float2PS_iib --------------------------
	.section	.nv.constant0._Z19reorganizeSubblocksPK6float2PS_iib,"a",@progbits
	.sectionflags	@""
	.align	4
.nv.constant0._Z19reorganizeSubblocksPK6float2PS_iib:
	.zero		921


//--------------------- SYMBOLS --------------------------

	.type		.nv.reservedSmem.offset0,@object
	.size		.nv.reservedSmem.offset0,0x4
	.type		.nv.reservedSmem.cap,@object
	.size		.nv.reservedSmem.cap,0x4
	.type		__assertfail,@function
